//
// Generated by NVIDIA NVVM Compiler
//
// Compiler Build ID: CL-36424714
// Cuda compilation tools, release 13.0, V13.0.88
// Based on NVVM 20.0.0
//

.version 9.0
.target sm_100
.address_size 64

	// .globl	_Z9addKernelPiS_S_ii

.visible .entry _Z9addKernelPiS_S_ii(
	.param .u64 .ptr .align 1 _Z9addKernelPiS_S_ii_param_0,
	.param .u64 .ptr .align 1 _Z9addKernelPiS_S_ii_param_1,
	.param .u64 .ptr .align 1 _Z9addKernelPiS_S_ii_param_2,
	.param .u32 _Z9addKernelPiS_S_ii_param_3,
	.param .u32 _Z9addKernelPiS_S_ii_param_4
)
{
	.reg .pred 	%p<10>;
	.reg .b32 	%r<101>;
	.reg .b64 	%rd<53>;

	ld.param.u64 	%rd6, [_Z9addKernelPiS_S_ii_param_0];
	ld.param.u64 	%rd7, [_Z9addKernelPiS_S_ii_param_1];
	ld.param.u64 	%rd8, [_Z9addKernelPiS_S_ii_param_2];
	ld.param.u32 	%r30, [_Z9addKernelPiS_S_ii_param_3];
	ld.param.u32 	%r31, [_Z9addKernelPiS_S_ii_param_4];
	cvta.to.global.u64 	%rd1, %rd8;
	cvta.to.global.u64 	%rd2, %rd7;
	mov.u32 	%r1, %tid.y;
	mov.u32 	%r2, %tid.x;
	setp.lt.s32 	%p1, %r30, 1;
	mov.b32 	%r100, 0;
	@%p1 bra 	$L__BB0_12;
	mul.lo.s32 	%r3, %r30, %r1;
	and.b32  	%r4, %r30, 7;
	setp.lt.u32 	%p2, %r30, 8;
	mov.b32 	%r95, 0;
	mov.u32 	%r100, %r95;
	@%p2 bra 	$L__BB0_4;
	and.b32  	%r95, %r30, 2147483640;
	neg.s32 	%r89, %r95;
	shl.b32 	%r7, %r31, 3;
	mul.wide.u32 	%rd9, %r3, 4;
	add.s64 	%rd10, %rd9, %rd2;
	add.s64 	%rd52, %rd10, 16;
	mov.b32 	%r100, 0;
	mul.wide.s32 	%rd13, %r31, 4;
	mov.u32 	%r88, %r2;
$L__BB0_3:
	.pragma "nounroll";
	ld.global.u32 	%r36, [%rd52+-16];
	mul.wide.s32 	%rd11, %r88, 4;
	add.s64 	%rd12, %rd1, %rd11;
	ld.global.u32 	%r37, [%rd12];
	mad.lo.s32 	%r38, %r37, %r36, %r100;
	ld.global.u32 	%r39, [%rd52+-12];
	add.s64 	%rd14, %rd12, %rd13;
	ld.global.u32 	%r40, [%rd14];
	mad.lo.s32 	%r41, %r40, %r39, %r38;
	ld.global.u32 	%r42, [%rd52+-8];
	add.s64 	%rd15, %rd14, %rd13;
	ld.global.u32 	%r43, [%rd15];
	mad.lo.s32 	%r44, %r43, %r42, %r41;
	ld.global.u32 	%r45, [%rd52+-4];
	add.s64 	%rd16, %rd15, %rd13;
	ld.global.u32 	%r46, [%rd16];
	mad.lo.s32 	%r47, %r46, %r45, %r44;
	ld.global.u32 	%r48, [%rd52];
	add.s64 	%rd17, %rd16, %rd13;
	ld.global.u32 	%r49, [%rd17];
	mad.lo.s32 	%r50, %r49, %r48, %r47;
	ld.global.u32 	%r51, [%rd52+4];
	add.s64 	%rd18, %rd17, %rd13;
	ld.global.u32 	%r52, [%rd18];
	mad.lo.s32 	%r53, %r52, %r51, %r50;
	ld.global.u32 	%r54, [%rd52+8];
	add.s64 	%rd19, %rd18, %rd13;
	ld.global.u32 	%r55, [%rd19];
	mad.lo.s32 	%r56, %r55, %r54, %r53;
	ld.global.u32 	%r57, [%rd52+12];
	add.s64 	%rd20, %rd19, %rd13;
	ld.global.u32 	%r58, [%rd20];
	mad.lo.s32 	%r100, %r58, %r57, %r56;
	add.s32 	%r89, %r89, 8;
	add.s32 	%r88, %r88, %r7;
	add.s64 	%rd52, %rd52, 32;
	setp.ne.s32 	%p3, %r89, 0;
	@%p3 bra 	$L__BB0_3;
$L__BB0_4:
	setp.eq.s32 	%p4, %r4, 0;
	@%p4 bra 	$L__BB0_12;
	and.b32  	%r17, %r30, 3;
	setp.lt.u32 	%p5, %r4, 4;
	@%p5 bra 	$L__BB0_7;
	add.s32 	%r60, %r95, %r3;
	mad.lo.s32 	%r61, %r95, %r31, %r2;
	mul.wide.u32 	%rd21, %r60, 4;
	add.s64 	%rd22, %rd2, %rd21;
	ld.global.u32 	%r62, [%rd22];
	mul.wide.s32 	%rd23, %r61, 4;
	add.s64 	%rd24, %rd1, %rd23;
	ld.global.u32 	%r63, [%rd24];
	mad.lo.s32 	%r64, %r63, %r62, %r100;
	cvt.u64.u32 	%rd25, %r3;
	cvt.u64.u32 	%rd26, %r95;
	add.s64 	%rd27, %rd26, %rd25;
	shl.b64 	%rd28, %rd27, 2;
	add.s64 	%rd29, %rd2, %rd28;
	ld.global.u32 	%r65, [%rd29+4];
	mul.wide.s32 	%rd30, %r31, 4;
	add.s64 	%rd31, %rd24, %rd30;
	ld.global.u32 	%r66, [%rd31];
	mad.lo.s32 	%r67, %r66, %r65, %r64;
	ld.global.u32 	%r68, [%rd29+8];
	add.s64 	%rd32, %rd31, %rd30;
	ld.global.u32 	%r69, [%rd32];
	mad.lo.s32 	%r70, %r69, %r68, %r67;
	ld.global.u32 	%r71, [%rd29+12];
	add.s64 	%rd33, %rd32, %rd30;
	ld.global.u32 	%r72, [%rd33];
	mad.lo.s32 	%r100, %r72, %r71, %r70;
	add.s32 	%r95, %r95, 4;
$L__BB0_7:
	setp.eq.s32 	%p6, %r17, 0;
	@%p6 bra 	$L__BB0_12;
	setp.eq.s32 	%p7, %r17, 1;
	@%p7 bra 	$L__BB0_10;
	add.s32 	%r74, %r95, %r3;
	mad.lo.s32 	%r75, %r95, %r31, %r2;
	mul.wide.u32 	%rd34, %r74, 4;
	add.s64 	%rd35, %rd2, %rd34;
	ld.global.u32 	%r76, [%rd35];
	mul.wide.s32 	%rd36, %r75, 4;
	add.s64 	%rd37, %rd1, %rd36;
	ld.global.u32 	%r77, [%rd37];
	mad.lo.s32 	%r78, %r77, %r76, %r100;
	cvt.u64.u32 	%rd38, %r3;
	cvt.u64.u32 	%rd39, %r95;
	add.s64 	%rd40, %rd39, %rd38;
	shl.b64 	%rd41, %rd40, 2;
	add.s64 	%rd42, %rd2, %rd41;
	ld.global.u32 	%r79, [%rd42+4];
	mul.wide.s32 	%rd43, %r31, 4;
	add.s64 	%rd44, %rd37, %rd43;
	ld.global.u32 	%r80, [%rd44];
	mad.lo.s32 	%r100, %r80, %r79, %r78;
	add.s32 	%r95, %r95, 2;
$L__BB0_10:
	and.b32  	%r81, %r30, 1;
	setp.eq.b32 	%p8, %r81, 1;
	not.pred 	%p9, %p8;
	@%p9 bra 	$L__BB0_12;
	add.s32 	%r82, %r95, %r3;
	mad.lo.s32 	%r83, %r95, %r31, %r2;
	mul.wide.u32 	%rd45, %r82, 4;
	add.s64 	%rd46, %rd2, %rd45;
	ld.global.u32 	%r84, [%rd46];
	mul.wide.s32 	%rd47, %r83, 4;
	add.s64 	%rd48, %rd1, %rd47;
	ld.global.u32 	%r85, [%rd48];
	mad.lo.s32 	%r100, %r85, %r84, %r100;
$L__BB0_12:
	cvta.to.global.u64 	%rd49, %rd6;
	mov.u32 	%r86, %ntid.x;
	mad.lo.s32 	%r87, %r1, %r86, %r2;
	mul.wide.u32 	%rd50, %r87, 4;
	add.s64 	%rd51, %rd49, %rd50;
	st.global.u32 	[%rd51], %r100;
	ret;

}


// ===== COMPILED SASS (sm_100) =====

	.target	sm_100

	.elftype	@"ET_EXEC"


//--------------------- .note.nv.tkinfo           --------------------------
	.section	.note.nv.tkinfo,"",@"SHT_NOTE"
	.sectionflags	@"SHF_NOTE_NV_TKINFO"
	.tkinfo
        /*0018*/ 	.word	0x00000002
        /*0030*/ 	.string	""
        /*0030*/ 	.string	"ptxas"
        /*0030*/ 	.string	"Cuda compilation tools, release 13.0, V13.0.88"
        /*0030*/ 	.string	"Build cuda_13.0.r13.0/compiler.36424714_0"
        /*0030*/ 	.string	"-arch sm_100 -m 64 "



//--------------------- .note.nv.cuinfo           --------------------------
	.section	.note.nv.cuinfo,"",@"SHT_NOTE"
	.sectionflags	@"SHF_NOTE_NV_CUINFO"
        /*0018*/ 	.short	0x0002
        /*001a*/ 	.short	0x0064
        /*001c*/ 	.short	0x0082
	.zero		2


//--------------------- .nv.info                  --------------------------
	.section	.nv.info,"",@"SHT_CUDA_INFO"
	.align	4


	//----- nvinfo : EIATTR_REGCOUNT
	.align		4
        /*0000*/ 	.byte	0x04, 0x2f
        /*0002*/ 	.short	(.L_1 - .L_0)
	.align		4
.L_0:
        /*0004*/ 	.word	index@(_Z9addKernelPiS_S_ii)
        /*0008*/ 	.word	0x00000020


	//----- nvinfo : EIATTR_FRAME_SIZE
	.align		4
.L_1:
        /*000c*/ 	.byte	0x04, 0x11
        /*000e*/ 	.short	(.L_3 - .L_2)
	.align		4
.L_2:
        /*0010*/ 	.word	index@(_Z9addKernelPiS_S_ii)
        /*0014*/ 	.word	0x00000000


	//----- nvinfo : EIATTR_MIN_STACK_SIZE
	.align		4
.L_3:
        /*0018*/ 	.byte	0x04, 0x12
        /*001a*/ 	.short	(.L_5 - .L_4)
	.align		4
.L_4:
        /*001c*/ 	.word	index@(_Z9addKernelPiS_S_ii)
        /*0020*/ 	.word	0x00000000
.L_5:


//--------------------- .nv.compat                --------------------------
	.section	.nv.compat,"",@"SHT_CUDA_COMPAT_INFO"
	.align	4
        /*0000*/ 	.byte	0x02, 0x09, 0x00, 0x00, 0x02, 0x02, 0x01, 0x00, 0x02, 0x05, 0x05, 0x00, 0x03, 0x07, 0x01, 0x01
        /*0010*/ 	.byte	0x02, 0x03, 0x00, 0x00, 0x02, 0x06, 0x01, 0x00, 0x04, 0x0b, 0x08, 0x00, 0x09, 0x00, 0x00, 0x00
        /*0020*/ 	.byte	0x00, 0x00, 0x00, 0x00


//--------------------- .nv.info._Z9addKernelPiS_S_ii --------------------------
	.section	.nv.info._Z9addKernelPiS_S_ii,"",@"SHT_CUDA_INFO"
	.sectionflags	@""
	.align	4


	//----- nvinfo : EIATTR_CUDA_API_VERSION
	.align		4
        /*0000*/ 	.byte	0x04, 0x37
        /*0002*/ 	.short	(.L_7 - .L_6)
.L_6:
        /*0004*/ 	.word	0x00000082


	//----- nvinfo : EIATTR_KPARAM_INFO
	.align		4
.L_7:
        /*0008*/ 	.byte	0x04, 0x17
        /*000a*/ 	.short	(.L_9 - .L_8)
.L_8:
        /*000c*/ 	.word	0x00000000
        /*0010*/ 	.short	0x0004
        /*0012*/ 	.short	0x001c
        /*0014*/ 	.byte	0x00, 0xf0, 0x11, 0x00


	//----- nvinfo : EIATTR_KPARAM_INFO
	.align		4
.L_9:
        /*0018*/ 	.byte	0x04, 0x17
        /*001a*/ 	.short	(.L_11 - .L_10)
.L_10:
        /*001c*/ 	.word	0x00000000
        /*0020*/ 	.short	0x0003
        /*0022*/ 	.short	0x0018
        /*0024*/ 	.byte	0x00, 0xf0, 0x11, 0x00


	//----- nvinfo : EIATTR_KPARAM_INFO
	.align		4
.L_11:
        /*0028*/ 	.byte	0x04, 0x17
        /*002a*/ 	.short	(.L_13 - .L_12)
.L_12:
        /*002c*/ 	.word	0x00000000
        /*0030*/ 	.short	0x0002
        /*0032*/ 	.short	0x0010
        /*0034*/ 	.byte	0x00, 0xf5, 0x21, 0x00


	//----- nvinfo : EIATTR_KPARAM_INFO
	.align		4
.L_13:
        /*0038*/ 	.byte	0x04, 0x17
        /*003a*/ 	.short	(.L_15 - .L_14)
.L_14:
        /*003c*/ 	.word	0x00000000
        /*0040*/ 	.short	0x0001
        /*0042*/ 	.short	0x0008
        /*0044*/ 	.byte	0x00, 0xf5, 0x21, 0x00


	//----- nvinfo : EIATTR_KPARAM_INFO
	.align		4
.L_15:
        /*0048*/ 	.byte	0x04, 0x17
        /*004a*/ 	.short	(.L_17 - .L_16)
.L_16:
        /*004c*/ 	.word	0x00000000
        /*0050*/ 	.short	0x0000
        /*0052*/ 	.short	0x0000
        /*0054*/ 	.byte	0x00, 0xf5, 0x21, 0x00


	//----- nvinfo : EIATTR_SPARSE_MMA_MASK
	.align		4
.L_17:
        /*0058*/ 	.byte	0x03, 0x50
        /*005a*/ 	.short	0x0000


	//----- nvinfo : EIATTR_MAXREG_COUNT
	.align		4
        /*005c*/ 	.byte	0x03, 0x1b
        /*005e*/ 	.short	0x00ff


	//----- nvinfo : EIATTR_MERCURY_ISA_VERSION
	.align		4
        /*0060*/ 	.byte	0x03, 0x5f
        /*0062*/ 	.short	0x0101


	//----- nvinfo : EIATTR_VRC_CTA_INIT_COUNT
	.align		4
        /*0064*/ 	.byte	0x02, 0x4a
	.zero		1
	.zero		1


	//----- nvinfo : EIATTR_EXIT_INSTR_OFFSETS
	.align		4
        /*0068*/ 	.byte	0x04, 0x1c
        /*006a*/ 	.short	(.L_19 - .L_18)


	//   ....[0]....
.L_18:
        /*006c*/ 	.word	0x000008a0


	//----- nvinfo : EIATTR_CBANK_PARAM_SIZE
	.align		4
.L_19:
        /*0070*/ 	.byte	0x03, 0x19
        /*0072*/ 	.short	0x0020


	//----- nvinfo : EIATTR_PARAM_CBANK
	.align		4
        /*0074*/ 	.byte	0x04, 0x0a
        /*0076*/ 	.short	(.L_21 - .L_20)
	.align		4
.L_20:
        /*0078*/ 	.word	index@(.nv.constant0._Z9addKernelPiS_S_ii)
        /*007c*/ 	.short	0x0380
        /*007e*/ 	.short	0x0020


	//----- nvinfo : EIATTR_SW_WAR
	.align		4
.L_21:
        /*0080*/ 	.byte	0x04, 0x36
        /*0082*/ 	.short	(.L_23 - .L_22)
.L_22:
        /*0084*/ 	.word	0x00000008
.L_23:


//--------------------- .nv.callgraph             --------------------------
	.section	.nv.callgraph,"",@"SHT_CUDA_CALLGRAPH"
	.align	4
	.sectionentsize	8
	.align		4
        /*0000*/ 	.word	0x00000000
	.align		4
        /*0004*/ 	.word	0xffffffff
	.align		4
        /*0008*/ 	.word	0x00000000
	.align		4
        /*000c*/ 	.word	0xfffffffe
	.align		4
        /*0010*/ 	.word	0x00000000
	.align		4
        /*0014*/ 	.word	0xfffffffd
	.align		4
        /*0018*/ 	.word	0x00000000
	.align		4
        /*001c*/ 	.word	0xfffffffc


//--------------------- .text._Z9addKernelPiS_S_ii --------------------------
	.section	.text._Z9addKernelPiS_S_ii,"ax",@progbits
	.align	128
        .global         _Z9addKernelPiS_S_ii
        .type           _Z9addKernelPiS_S_ii,@function
        .size           _Z9addKernelPiS_S_ii,(.L_x_6 - _Z9addKernelPiS_S_ii)
        .other          _Z9addKernelPiS_S_ii,@"STO_CUDA_ENTRY STV_DEFAULT"
_Z9addKernelPiS_S_ii:
.text._Z9addKernelPiS_S_ii:
[----:B------:R-:W-:Y:S01]  /*0000*/  LDC R1, c[0x0][0x37c] ;  /* 0x0000df00ff017b82 */ /* 0x000fe20000000800 */
[----:B------:R-:W0:Y:S01]  /*0010*/  LDCU UR5, c[0x0][0x398] ;  /* 0x00007300ff0577ac */ /* 0x000e220008000800 */
[----:B------:R-:W1:Y:S01]  /*0020*/  S2R R0, SR_TID.Y ;  /* 0x0000000000007919 */ /* 0x000e620000002200 */
[----:B------:R-:W-:Y:S01]  /*0030*/  HFMA2 R17, -RZ, RZ, 0, 0 ;  /* 0x00000000ff117431 */ /* 0x000fe200000001ff */
[----:B------:R-:W2:Y:S01]  /*0040*/  LDCU.64 UR8, c[0x0][0x358] ;  /* 0x00006b00ff0877ac */ /* 0x000ea20008000a00 */
[----:B------:R-:W3:Y:S01]  /*0050*/  S2R R15, SR_TID.X ;  /* 0x00000000000f7919 */ /* 0x000ee20000002100 */
[----:B0-----:R-:W-:-:S09]  /*0060*/  UISETP.GE.AND UP0, UPT, UR5, 0x1, UPT ;  /* 0x000000010500788c */ /* 0x001fd2000bf06270 */
[----:B--2---:R-:W-:Y:S05]  /*0070*/  BRA.U !UP0, `(.L_x_0) ;  /* 0x0000000508f47547 */ /* 0x004fea000b800000 */
[----:B------:R-:W-:Y:S02]  /*0080*/  UISETP.GE.U32.AND UP1, UPT, UR5, 0x8, UPT ;  /* 0x000000080500788c */ /* 0x000fe4000bf26070 */
[----:B-1----:R-:W-:Y:S01]  /*0090*/  IMAD R14, R0, UR5, RZ ;  /* 0x00000005000e7c24 */ /* 0x002fe2000f8e02ff */
[----:B------:R-:W-:Y:S01]  /*00a0*/  ULOP3.LUT UR6, UR5, 0x7, URZ, 0xc0, !UPT ;  /* 0x0000000705067892 */ /* 0x000fe2000f8ec0ff */
[----:B------:R-:W-:Y:S01]  /*00b0*/  MOV R17, RZ ;  /* 0x000000ff00117202 */ /* 0x000fe20000000f00 */
[----:B------:R-:W-:Y:S02]  /*00c0*/  UMOV UR4, URZ ;  /* 0x000000ff00047c82 */ /* 0x000fe40008000000 */
[----:B------:R-:W-:Y:S02]  /*00d0*/  UISETP.NE.AND UP0, UPT, UR6, URZ, UPT ;  /* 0x000000ff0600728c */ /* 0x000fe4000bf05270 */
[----:B------:R-:W-:Y:S09]  /*00e0*/  BRA.U !UP1, `(.L_x_1) ;  /* 0x0000000109c47547 */ /* 0x000ff2000b800000 */
[----:B------:R-:W0:Y:S01]  /*00f0*/  LDC.64 R2, c[0x0][0x388] ;  /* 0x0000e200ff027b82 */ /* 0x000e220000000a00 */
[----:B------:R-:W-:Y:S01]  /*0100*/  ULOP3.LUT UR4, UR5, 0x7ffffff8, URZ, 0xc0, !UPT ;  /* 0x7ffffff805047892 */ /* 0x000fe2000f8ec0ff */
[----:B------:R-:W-:Y:S02]  /*0110*/  MOV R17, RZ ;  /* 0x000000ff00117202 */ /* 0x000fe40000000f00 */
[----:B---3--:R-:W-:Y:S01]  /*0120*/  MOV R16, R15 ;  /* 0x0000000f00107202 */ /* 0x008fe20000000f00 */
[----:B------:R-:W-:Y:S01]  /*0130*/  UIADD3 UR7, UPT, UPT, -UR4, URZ, URZ ;  /* 0x000000ff04077290 */ /* 0x000fe2000fffe1ff */
[----:B0-----:R-:W-:-:S03]  /*0140*/  IMAD.WIDE.U32 R2, R14, 0x4, R2 ;  /* 0x000000040e027825 */ /* 0x001fc600078e0002 */
[----:B------:R-:W-:-:S04]  /*0150*/  IADD3 R4, P0, PT, R2, 0x10, RZ ;  /* 0x0000001002047810 */ /* 0x000fc80007f1e0ff */
[----:B------:R-:W-:-:S09]  /*0160*/  IADD3.X R3, PT, PT, RZ, R3, RZ, P0, !PT ;  /* 0x00000003ff037210 */ /* 0x000fd200007fe4ff */
.L_x_2:
[----:B------:R-:W0:Y:S01]  /*0170*/  LDC.64 R10, c[0x0][0x390] ;  /* 0x0000e400ff0a7b82 */ /* 0x000e220000000a00 */
[----:B------:R-:W-:-:S05]  /*0180*/  MOV R2, R4 ;  /* 0x0000000400027202 */ /* 0x000fca0000000f00 */
[----:B------:R-:W2:Y:S02]  /*0190*/  LDG.E R18, desc[UR8][R2.64+-0x10] ;  /* 0xfffff00802127981 */ /* 0x000ea4000c1e1900 */
[----:B------:R-:W1:Y:S02]  /*01a0*/  LDC R19, c[0x0][0x39c] ;  /* 0x0000e700ff137b82 */ /* 0x000e640000000800 */
[----:B------:R-:W3:Y:S04]  /*01b0*/  LDG.E R22, desc[UR8][R2.64+-0xc] ;  /* 0xfffff40802167981 */ /* 0x000ee8000c1e1900 */
[----:B------:R-:W4:Y:S04]  /*01c0*/  LDG.E R23, desc[UR8][R2.64+-0x8] ;  /* 0xfffff80802177981 */ /* 0x000f28000c1e1900 */
[----:B------:R-:W5:Y:S04]  /*01d0*/  LDG.E R25, desc[UR8][R2.64+-0x4] ;  /* 0xfffffc0802197981 */ /* 0x000f68000c1e1900 */
[----:B------:R-:W5:Y:S01]  /*01e0*/  LDG.E R26, desc[UR8][R2.64] ;  /* 0x00000008021a7981 */ /* 0x000f62000c1e1900 */
[----:B0-----:R-:W-:-:S05]  /*01f0*/  IMAD.WIDE R10, R16, 0x4, R10 ;  /* 0x00000004100a7825 */ /* 0x001fca00078e020a */
[----:B------:R0:W2:Y:S01]  /*0200*/  LDG.E R20, desc[UR8][R10.64] ;  /* 0x000000080a147981 */ /* 0x0000a2000c1e1900 */
[----:B-1----:R-:W-:-:S05]  /*0210*/  IMAD.WIDE R28, R19, 0x4, R10 ;  /* 0x00000004131c7825 */ /* 0x002fca00078e020a */
[----:B------:R-:W3:Y:S01]  /*0220*/  LDG.E R21, desc[UR8][R28.64] ;  /* 0x000000081c157981 */ /* 0x000ee2000c1e1900 */
[----:B------:R-:W-:-:S05]  /*0230*/  IMAD.WIDE R12, R19, 0x4, R28 ;  /* 0x00000004130c7825 */ /* 0x000fca00078e021c */
[----:B------:R1:W4:Y:S01]  /*0240*/  LDG.E R24, desc[UR8][R12.64] ;  /* 0x000000080c187981 */ /* 0x000322000c1e1900 */
[----:B------:R-:W-:-:S03]  /*0250*/  IMAD.WIDE R8, R19, 0x4, R12 ;  /* 0x0000000413087825 */ /* 0x000fc600078e020c */
[----:B------:R-:W5:Y:S01]  /*0260*/  LDG.E R28, desc[UR8][R2.64+0x4] ;  /* 0x00000408021c7981 */ /* 0x000f62000c1e1900 */
[----:B------:R-:W-:-:S03]  /*0270*/  IMAD.WIDE R4, R19, 0x4, R8 ;  /* 0x0000000413047825 */ /* 0x000fc600078e0208 */
[----:B------:R-:W5:Y:S04]  /*0280*/  LDG.E R29, desc[UR8][R2.64+0x8] ;  /* 0x00000808021d7981 */ /* 0x000f68000c1e1900 */
[----:B------:R-:W5:Y:S01]  /*0290*/  LDG.E R8, desc[UR8][R8.64] ;  /* 0x0000000808087981 */ /* 0x000f62000c1e1900 */
[----:B------:R-:W-:-:S03]  /*02a0*/  IMAD.WIDE R6, R19, 0x4, R4 ;  /* 0x0000000413067825 */ /* 0x000fc600078e0204 */
[----:B------:R1:W5:Y:S01]  /*02b0*/  LDG.E R5, desc[UR8][R4.64] ;  /* 0x0000000804057981 */ /* 0x000362000c1e1900 */
[----:B0-----:R-:W-:-:S03]  /*02c0*/  IMAD.WIDE R10, R19, 0x4, R6 ;  /* 0x00000004130a7825 */ /* 0x001fc600078e0206 */
[----:B------:R-:W5:Y:S01]  /*02d0*/  LDG.E R7, desc[UR8][R6.64] ;  /* 0x0000000806077981 */ /* 0x000f62000c1e1900 */
[----:B-1----:R-:W-:-:S03]  /*02e0*/  IMAD.WIDE R12, R19, 0x4, R10 ;  /* 0x00000004130c7825 */ /* 0x002fc600078e020a */
[----:B------:R-:W5:Y:S04]  /*02f0*/  LDG.E R27, desc[UR8][R10.64] ;  /* 0x000000080a1b7981 */ /* 0x000f68000c1e1900 */
[----:B------:R0:W5:Y:S04]  /*0300*/  LDG.E R9, desc[UR8][R2.64+0xc] ;  /* 0x00000c0802097981 */ /* 0x000168000c1e1900 */
[----:B------:R-:W5:Y:S01]  /*0310*/  LDG.E R12, desc[UR8][R12.64] ;  /* 0x000000080c0c7981 */ /* 0x000f62000c1e1900 */
[----:B------:R-:W-:-:S04]  /*0320*/  UIADD3 UR7, UPT, UPT, UR7, 0x8, URZ ;  /* 0x0000000807077890 */ /* 0x000fc8000fffe0ff */
[----:B------:R-:W-:Y:S01]  /*0330*/  UISETP.NE.AND UP1, UPT, UR7, URZ, UPT ;  /* 0x000000ff0700728c */ /* 0x000fe2000bf25270 */
[----:B------:R-:W-:Y:S02]  /*0340*/  IADD3 R4, P0, PT, R2, 0x20, RZ ;  /* 0x0000002002047810 */ /* 0x000fe40007f1e0ff */
[----:B------:R-:W-:Y:S02]  /*0350*/  LEA R16, R19, R16, 0x3 ;  /* 0x0000001013107211 */ /* 0x000fe400078e18ff */
[----:B0-----:R-:W-:Y:S01]  /*0360*/  IADD3.X R3, PT, PT, RZ, R3, RZ, P0, !PT ;  /* 0x00000003ff037210 */ /* 0x001fe200007fe4ff */
[----:B--2---:R-:W-:-:S04]  /*0370*/  IMAD R18, R18, R20, R17 ;  /* 0x0000001412127224 */ /* 0x004fc800078e0211 */
[----:B---3--:R-:W-:-:S04]  /*0380*/  IMAD R18, R22, R21, R18 ;  /* 0x0000001516127224 */ /* 0x008fc800078e0212 */
[----:B----4-:R-:W-:-:S04]  /*0390*/  IMAD R18, R23, R24, R18 ;  /* 0x0000001817127224 */ /* 0x010fc800078e0212 */
[----:B-----5:R-:W-:-:S04]  /*03a0*/  IMAD R8, R25, R8, R18 ;  /* 0x0000000819087224 */ /* 0x020fc800078e0212 */
[----:B------:R-:W-:-:S04]  /*03b0*/  IMAD R5, R26, R5, R8 ;  /* 0x000000051a057224 */ /* 0x000fc800078e0208 */
[----:B------:R-:W-:-:S04]  /*03c0*/  IMAD R28, R28, R7, R5 ;  /* 0x000000071c1c7224 */ /* 0x000fc800078e0205 */
[----:B------:R-:W-:-:S04]  /*03d0*/  IMAD R27, R29, R27, R28 ;  /* 0x0000001b1d1b7224 */ /* 0x000fc800078e021c */
[----:B------:R-:W-:Y:S01]  /*03e0*/  IMAD R17, R9, R12, R27 ;  /* 0x0000000c09117224 */ /* 0x000fe200078e021b */
[----:B------:R-:W-:Y:S06]  /*03f0*/  BRA.U UP1, `(.L_x_2) ;  /* 0xfffffffd015c7547 */ /* 0x000fec000b83ffff */
.L_x_1:
[----:B------:R-:W-:Y:S05]  /*0400*/  BRA.U !UP0, `(.L_x_0) ;  /* 0x0000000508107547 */ /* 0x000fea000b800000 */
[----:B------:R-:W-:Y:S02]  /*0410*/  UISETP.GE.U32.AND UP0, UPT, UR6, 0x4, UPT ;  /* 0x000000040600788c */ /* 0x000fe4000bf06070 */
[----:B------:R-:W-:-:S04]  /*0420*/  ULOP3.LUT UR7, UR5, 0x3, URZ, 0xc0, !UPT ;  /* 0x0000000305077892 */ /* 0x000fc8000f8ec0ff */
[----:B------:R-:W-:-:S03]  /*0430*/  UISETP.NE.AND UP1, UPT, UR7, URZ, UPT ;  /* 0x000000ff0700728c */ /* 0x000fc6000bf25270 */
[----:B------:R-:W-:Y:S08]  /*0440*/  BRA.U !UP0, `(.L_x_3) ;  /* 0x0000000108707547 */ /* 0x000ff0000b800000 */
[----:B------:R-:W3:Y:S01]  /*0450*/  LDC R13, c[0x0][0x39c] ;  /* 0x0000e700ff0d7b82 */ /* 0x000ee20000000800 */
[----:B------:R-:W0:Y:S01]  /*0460*/  LDCU.64 UR10, c[0x0][0x388] ;  /* 0x00007100ff0a77ac */ /* 0x000e220008000a00 */
[C---:B------:R-:W-:Y:S02]  /*0470*/  IADD3 R3, PT, PT, R14.reuse, UR4, RZ ;  /* 0x000000040e037c10 */ /* 0x040fe4000fffe0ff */
[----:B------:R-:W-:-:S04]  /*0480*/  IADD3 R10, P0, PT, R14, UR4, RZ ;  /* 0x000000040e0a7c10 */ /* 0x000fc8000ff1e0ff */
[----:B------:R-:W1:Y:S08]  /*0490*/  LDC.64 R6, c[0x0][0x390] ;  /* 0x0000e400ff067b82 */ /* 0x000e700000000a00 */
[----:B------:R-:W2:Y:S01]  /*04a0*/  LDC.64 R4, c[0x0][0x388] ;  /* 0x0000e200ff047b82 */ /* 0x000ea20000000a00 */
[----:B---3--:R-:W-:-:S04]  /*04b0*/  IMAD R9, R13, UR4, R15 ;  /* 0x000000040d097c24 */ /* 0x008fc8000f8e020f */
[----:B-1----:R-:W-:-:S04]  /*04c0*/  IMAD.WIDE R6, R9, 0x4, R6 ;  /* 0x0000000409067825 */ /* 0x002fc800078e0206 */
[----:B------:R-:W-:Y:S02]  /*04d0*/  IMAD.WIDE R8, R13, 0x4, R6 ;  /* 0x000000040d087825 */ /* 0x000fe400078e0206 */
[----:B------:R-:W3:Y:S02]  /*04e0*/  LDG.E R6, desc[UR8][R6.64] ;  /* 0x0000000806067981 */ /* 0x000ee4000c1e1900 */
[----:B--2---:R-:W-:Y:S01]  /*04f0*/  IMAD.WIDE.U32 R4, R3, 0x4, R4 ;  /* 0x0000000403047825 */ /* 0x004fe200078e0004 */
[----:B------:R-:W-:Y:S02]  /*0500*/  IADD3.X R3, PT, PT, RZ, RZ, RZ, P0, !PT ;  /* 0x000000ffff037210 */ /* 0x000fe400007fe4ff */
[----:B0-----:R-:W-:-:S03]  /*0510*/  LEA R2, P0, R10, UR10, 0x2 ;  /* 0x0000000a0a027c11 */ /* 0x001fc6000f8010ff */
[----:B------:R-:W3:Y:S01]  /*0520*/  LDG.E R4, desc[UR8][R4.64] ;  /* 0x0000000804047981 */ /* 0x000ee2000c1e1900 */
[----:B------:R-:W-:Y:S01]  /*0530*/  LEA.HI.X R3, R10, UR11, R3, 0x2, P0 ;  /* 0x0000000b0a037c11 */ /* 0x000fe200080f1403 */
[C---:B------:R-:W-:Y:S02]  /*0540*/  IMAD.WIDE R10, R13.reuse, 0x4, R8 ;  /* 0x000000040d0a7825 */ /* 0x040fe400078e0208 */
[----:B------:R-:W2:Y:S04]  /*0550*/  LDG.E R8, desc[UR8][R8.64] ;  /* 0x0000000808087981 */ /* 0x000ea8000c1e1900 */
[----:B------:R-:W2:Y:S01]  /*0560*/  LDG.E R16, desc[UR8][R2.64+0x4] ;  /* 0x0000040802107981 */ /* 0x000ea2000c1e1900 */
[----:B------:R-:W-:-:S03]  /*0570*/  IMAD.WIDE R12, R13, 0x4, R10 ;  /* 0x000000040d0c7825 */ /* 0x000fc600078e020a */
[----:B------:R-:W4:Y:S04]  /*0580*/  LDG.E R18, desc[UR8][R10.64] ;  /* 0x000000080a127981 */ /* 0x000f28000c1e1900 */
[----:B------:R-:W4:Y:S04]  /*0590*/  LDG.E R19, desc[UR8][R2.64+0x8] ;  /* 0x0000080802137981 */ /* 0x000f28000c1e1900 */
[----:B------:R-:W5:Y:S04]  /*05a0*/  LDG.E R21, desc[UR8][R2.64+0xc] ;  /* 0x00000c0802157981 */ /* 0x000f68000c1e1900 */
[----:B------:R-:W5:Y:S01]  /*05b0*/  LDG.E R12, desc[UR8][R12.64] ;  /* 0x000000080c0c7981 */ /* 0x000f62000c1e1900 */
[----:B------:R-:W-:Y:S01]  /*05c0*/  UIADD3 UR4, UPT, UPT, UR4, 0x4, URZ ;  /* 0x0000000404047890 */ /* 0x000fe2000fffe0ff */
[----:B---3--:R-:W-:-:S04]  /*05d0*/  IMAD R17, R4, R6, R17 ;  /* 0x0000000604117224 */ /* 0x008fc800078e0211 */
[----:B--2---:R-:W-:-:S04]  /*05e0*/  IMAD R16, R16, R8, R17 ;  /* 0x0000000810107224 */ /* 0x004fc800078e0211 */
[----:B----4-:R-:W-:-:S04]  /*05f0*/  IMAD R16, R19, R18, R16 ;  /* 0x0000001213107224 */ /* 0x010fc800078e0210 */
[----:B-----5:R-:W-:-:S07]  /*0600*/  IMAD R17, R21, R12, R16 ;  /* 0x0000000c15117224 */ /* 0x020fce00078e0210 */
.L_x_3:
[----:B------:R-:W-:Y:S05]  /*0610*/  BRA.U !UP1, `(.L_x_0) ;  /* 0x00000001098c7547 */ /* 0x000fea000b800000 */
[----:B------:R-:W-:Y:S02]  /*0620*/  UISETP.NE.AND UP0, UPT, UR7, 0x1, UPT ;  /* 0x000000010700788c */ /* 0x000fe4000bf05270 */
[----:B------:R-:W-:-:S04]  /*0630*/  ULOP3.LUT UR5, UR5, 0x1, URZ, 0xc0, !UPT ;  /* 0x0000000105057892 */ /* 0x000fc8000f8ec0ff */
[----:B------:R-:W-:-:S03]  /*0640*/  UISETP.NE.U32.AND UP1, UPT, UR5, 0x1, UPT ;  /* 0x000000010500788c */ /* 0x000fc6000bf25070 */
        /* <DEDUP_REMOVED lines=9> */
[----:B--2---:R-:W-:Y:S01]  /*06e0*/  IMAD.WIDE.U32 R2, R7, 0x4, R2 ;  /* 0x0000000407027825 */ /* 0x004fe200078e0002 */
[----:B------:R-:W-:Y:S02]  /*06f0*/  IADD3.X R7, PT, PT, RZ, RZ, RZ, P0, !PT ;  /* 0x000000ffff077210 */ /* 0x000fe400007fe4ff */
[----:B0-----:R-:W-:Y:S01]  /*0700*/  LEA R6, P0, R10, UR6, 0x2 ;  /* 0x000000060a067c11 */ /* 0x001fe2000f8010ff */
[----:B------:R-:W-:Y:S02]  /*0710*/  IMAD.WIDE R8, R8, 0x4, R4 ;  /* 0x0000000408087825 */ /* 0x000fe400078e0204 */
[----:B------:R-:W2:Y:S01]  /*0720*/  LDG.E R2, desc[UR8][R2.64] ;  /* 0x0000000802027981 */ /* 0x000ea2000c1e1900 */
[----:B------:R-:W-:-:S03]  /*0730*/  LEA.HI.X R7, R10, UR7, R7, 0x2, P0 ;  /* 0x000000070a077c11 */ /* 0x000fc600080f1407 */
[----:B------:R-:W2:Y:S04]  /*0740*/  LDG.E R4, desc[UR8][R4.64] ;  /* 0x0000000804047981 */ /* 0x000ea8000c1e1900 */
[----:B------:R-:W3:Y:S04]  /*0750*/  LDG.E R6, desc[UR8][R6.64+0x4] ;  /* 0x0000040806067981 */ /* 0x000ee8000c1e1900 */
[----:B------:R-:W3:Y:S01]  /*0760*/  LDG.E R8, desc[UR8][R8.64] ;  /* 0x0000000808087981 */ /* 0x000ee2000c1e1900 */
[----:B------:R-:W-:Y:S01]  /*0770*/  UIADD3 UR4, UPT, UPT, UR4, 0x2, URZ ;  /* 0x0000000204047890 */ /* 0x000fe2000fffe0ff */
[----:B--2---:R-:W-:-:S04]  /*0780*/  IMAD R17, R2, R4, R17 ;  /* 0x0000000402117224 */ /* 0x004fc800078e0211 */
[----:B---3--:R-:W-:-:S07]  /*0790*/  IMAD R17, R6, R8, R17 ;  /* 0x0000000806117224 */ /* 0x008fce00078e0211 */
.L_x_4:
[----:B------:R-:W-:Y:S05]  /*07a0*/  BRA.U UP1, `(.L_x_0) ;  /* 0x0000000101287547 */ /* 0x000fea000b800000 */
[----:B------:R-:W3:Y:S01]  /*07b0*/  LDC R6, c[0x0][0x39c] ;  /* 0x0000e700ff067b82 */ /* 0x000ee20000000800 */
[----:B------:R-:W-:-:S07]  /*07c0*/  IADD3 R7, PT, PT, R14, UR4, RZ ;  /* 0x000000040e077c10 */ /* 0x000fce000fffe0ff */
[----:B------:R-:W0:Y:S08]  /*07d0*/  LDC.64 R2, c[0x0][0x388] ;  /* 0x0000e200ff027b82 */ /* 0x000e300000000a00 */
[----:B------:R-:W1:Y:S01]  /*07e0*/  LDC.64 R4, c[0x0][0x390] ;  /* 0x0000e400ff047b82 */ /* 0x000e620000000a00 */
[----:B---3--:R-:W-:Y:S02]  /*07f0*/  IMAD R9, R6, UR4, R15 ;  /* 0x0000000406097c24 */ /* 0x008fe4000f8e020f */
[----:B0-----:R-:W-:-:S06]  /*0800*/  IMAD.WIDE.U32 R2, R7, 0x4, R2 ;  /* 0x0000000407027825 */ /* 0x001fcc00078e0002 */
[----:B------:R-:W2:Y:S01]  /*0810*/  LDG.E R2, desc[UR8][R2.64] ;  /* 0x0000000802027981 */ /* 0x000ea2000c1e1900 */
[----:B-1----:R-:W-:-:S06]  /*0820*/  IMAD.WIDE R4, R9, 0x4, R4 ;  /* 0x0000000409047825 */ /* 0x002fcc00078e0204 */
[----:B------:R-:W2:Y:S02]  /*0830*/  LDG.E R4, desc[UR8][R4.64] ;  /* 0x0000000804047981 */ /* 0x000ea4000c1e1900 */
[----:B--2---:R-:W-:-:S07]  /*0840*/  IMAD R17, R2, R4, R17 ;  /* 0x0000000402117224 */ /* 0x004fce00078e0211 */
.L_x_0:
[----:B------:R-:W0:Y:S01]  /*0850*/  LDC.64 R2, c[0x0][0x380] ;  /* 0x0000e000ff027b82 */ /* 0x000e220000000a00 */
[----:B------:R-:W1:Y:S02]  /*0860*/  LDCU UR4, c[0x0][0x360] ;  /* 0x00006c00ff0477ac */ /* 0x000e640008000800 */
[----:B-1-3--:R-:W-:-:S04]  /*0870*/  IMAD R15, R0, UR4, R15 ;  /* 0x00000004000f7c24 */ /* 0x00afc8000f8e020f */
[----:B0-----:R-:W-:-:S05]  /*0880*/  IMAD.WIDE.U32 R2, R15, 0x4, R2 ;  /* 0x000000040f027825 */ /* 0x001fca00078e0002 */
[----:B------:R-:W-:Y:S01]  /*0890*/  STG.E desc[UR8][R2.64], R17 ;  /* 0x0000001102007986 */ /* 0x000fe2000c101908 */
[----:B------:R-:W-:Y:S05]  /*08a0*/  EXIT ;  /* 0x000000000000794d */ /* 0x000fea0003800000 */
.L_x_5:
[----:B------:R-:W-:-:S00]  /*08b0*/  BRA `(.L_x_5) ;  /* 0xfffffffc00fc7947 */ /* 0x000fc0000383ffff */
[----:B------:R-:W-:-:S00]  /*08c0*/  NOP ;  /* 0x0000000000007918 */ /* 0x000fc00000000000 */
        /* <DEDUP_REMOVED lines=11> */
.L_x_6:


//--------------------- .nv.shared.reserved.0     --------------------------
	.section	.nv.shared.reserved.0,"aw",@nobits
	.weak		__nv_reservedSMEM_offset_0_alias
	.size		__nv_reservedSMEM_offset_0_alias, 0, 64
	.other		__nv_reservedSMEM_offset_0_alias,@"STO_CUDA_RESERVED_SHARED STV_DEFAULT"
__nv_reservedSMEM_offset_0_alias:
	.zero		0
	.zero		64


//--------------------- .nv.constant0._Z9addKernelPiS_S_ii --------------------------
	.section	.nv.constant0._Z9addKernelPiS_S_ii,"a",@progbits
	.sectionflags	@""
	.align	4
.nv.constant0._Z9addKernelPiS_S_ii:
	.zero		928


//--------------------- SYMBOLS --------------------------

	.type		.nv.reservedSmem.offset0,@object
	.size		.nv.reservedSmem.offset0,0x4
